//
// Generated by NVIDIA NVVM Compiler
//
// Compiler Build ID: CL-36424714
// Cuda compilation tools, release 13.0, V13.0.88
// Based on NVVM 20.0.0
//

.version 9.0
.target sm_100
.address_size 64

	// .globl	_Z8myKernelPi

.visible .entry _Z8myKernelPi(
	.param .u64 .ptr .align 1 _Z8myKernelPi_param_0
)
{


	ret;

}


// ===== COMPILED SASS (sm_100) =====

	.target	sm_100

	.elftype	@"ET_EXEC"


//--------------------- .note.nv.tkinfo           --------------------------
	.section	.note.nv.tkinfo,"",@"SHT_NOTE"
	.sectionflags	@"SHF_NOTE_NV_TKINFO"
	.tkinfo
        /*0018*/ 	.word	0x00000002
        /*0030*/ 	.string	""
        /*0030*/ 	.string	"ptxas"
        /*0030*/ 	.string	"Cuda compilation tools, release 13.0, V13.0.88"
        /*0030*/ 	.string	"Build cuda_13.0.r13.0/compiler.36424714_0"
        /*0030*/ 	.string	"-arch sm_100 -m 64 "



//--------------------- .note.nv.cuinfo           --------------------------
	.section	.note.nv.cuinfo,"",@"SHT_NOTE"
	.sectionflags	@"SHF_NOTE_NV_CUINFO"
        /*0018*/ 	.short	0x0002
        /*001a*/ 	.short	0x0064
        /*001c*/ 	.short	0x0082
	.zero		2


//--------------------- .nv.info                  --------------------------
	.section	.nv.info,"",@"SHT_CUDA_INFO"
	.align	4


	//----- nvinfo : EIATTR_REGCOUNT
	.align		4
        /*0000*/ 	.byte	0x04, 0x2f
        /*0002*/ 	.short	(.L_1 - .L_0)
	.align		4
.L_0:
        /*0004*/ 	.word	index@(_Z8myKernelPi)
        /*0008*/ 	.word	0x00000004


	//----- nvinfo : EIATTR_FRAME_SIZE
	.align		4
.L_1:
        /*000c*/ 	.byte	0x04, 0x11
        /*000e*/ 	.short	(.L_3 - .L_2)
	.align		4
.L_2:
        /*0010*/ 	.word	index@(_Z8myKernelPi)
        /*0014*/ 	.word	0x00000000


	//----- nvinfo : EIATTR_MIN_STACK_SIZE
	.align		4
.L_3:
        /*0018*/ 	.byte	0x04, 0x12
        /*001a*/ 	.short	(.L_5 - .L_4)
	.align		4
.L_4:
        /*001c*/ 	.word	index@(_Z8myKernelPi)
        /*0020*/ 	.word	0x00000000
.L_5:


//--------------------- .nv.compat                --------------------------
	.section	.nv.compat,"",@"SHT_CUDA_COMPAT_INFO"
	.align	4
        /*0000*/ 	.byte	0x02, 0x09, 0x00, 0x00, 0x02, 0x02, 0x01, 0x00, 0x02, 0x05, 0x05, 0x00, 0x03, 0x07, 0x01, 0x01
        /*0010*/ 	.byte	0x02, 0x03, 0x00, 0x00, 0x02, 0x06, 0x01, 0x00, 0x04, 0x0b, 0x08, 0x00, 0x09, 0x00, 0x00, 0x00
        /*0020*/ 	.byte	0x00, 0x00, 0x00, 0x00


//--------------------- .nv.info._Z8myKernelPi    --------------------------
	.section	.nv.info._Z8myKernelPi,"",@"SHT_CUDA_INFO"
	.sectionflags	@""
	.align	4


	//----- nvinfo : EIATTR_CUDA_API_VERSION
	.align		4
        /*0000*/ 	.byte	0x04, 0x37
        /*0002*/ 	.short	(.L_7 - .L_6)
.L_6:
        /*0004*/ 	.word	0x00000082


	//----- nvinfo : EIATTR_KPARAM_INFO
	.align		4
.L_7:
        /*0008*/ 	.byte	0x04, 0x17
        /*000a*/ 	.short	(.L_9 - .L_8)
.L_8:
        /*000c*/ 	.word	0x00000000
        /*0010*/ 	.short	0x0000
        /*0012*/ 	.short	0x0000
        /*0014*/ 	.byte	0x00, 0xf5, 0x21, 0x00


	//----- nvinfo : EIATTR_SPARSE_MMA_MASK
	.align		4
.L_9:
        /*0018*/ 	.byte	0x03, 0x50
        /*001a*/ 	.short	0x0000


	//----- nvinfo : EIATTR_MAXREG_COUNT
	.align		4
        /*001c*/ 	.byte	0x03, 0x1b
        /*001e*/ 	.short	0x00ff


	//----- nvinfo : EIATTR_MERCURY_ISA_VERSION
	.align		4
        /*0020*/ 	.byte	0x03, 0x5f
        /*0022*/ 	.short	0x0101


	//----- nvinfo : EIATTR_VRC_CTA_INIT_COUNT
	.align		4
        /*0024*/ 	.byte	0x02, 0x4a
	.zero		1
	.zero		1


	//----- nvinfo : EIATTR_EXIT_INSTR_OFFSETS
	.align		4
        /*0028*/ 	.byte	0x04, 0x1c
        /*002a*/ 	.short	(.L_11 - .L_10)


	//   ....[0]....
.L_10:
        /*002c*/ 	.word	0x00000010


	//----- nvinfo : EIATTR_CBANK_PARAM_SIZE
	.align		4
.L_11:
        /*0030*/ 	.byte	0x03, 0x19
        /*0032*/ 	.short	0x0008


	//----- nvinfo : EIATTR_PARAM_CBANK
	.align		4
        /*0034*/ 	.byte	0x04, 0x0a
        /*0036*/ 	.short	(.L_13 - .L_12)
	.align		4
.L_12:
        /*0038*/ 	.word	index@(.nv.constant0._Z8myKernelPi)
        /*003c*/ 	.short	0x0380
        /*003e*/ 	.short	0x0008


	//----- nvinfo : EIATTR_SW_WAR
	.align		4
.L_13:
        /*0040*/ 	.byte	0x04, 0x36
        /*0042*/ 	.short	(.L_15 - .L_14)
.L_14:
        /*0044*/ 	.word	0x00000008
.L_15:


//--------------------- .nv.callgraph             --------------------------
	.section	.nv.callgraph,"",@"SHT_CUDA_CALLGRAPH"
	.align	4
	.sectionentsize	8
	.align		4
        /*0000*/ 	.word	0x00000000
	.align		4
        /*0004*/ 	.word	0xffffffff
	.align		4
        /*0008*/ 	.word	0x00000000
	.align		4
        /*000c*/ 	.word	0xfffffffe
	.align		4
        /*0010*/ 	.word	0x00000000
	.align		4
        /*0014*/ 	.word	0xfffffffd
	.align		4
        /*0018*/ 	.word	0x00000000
	.align		4
        /*001c*/ 	.word	0xfffffffc


//--------------------- .text._Z8myKernelPi       --------------------------
	.section	.text._Z8myKernelPi,"ax",@progbits
	.align	128
        .global         _Z8myKernelPi
        .type           _Z8myKernelPi,@function
        .size           _Z8myKernelPi,(.L_x_1 - _Z8myKernelPi)
        .other          _Z8myKernelPi,@"STO_CUDA_ENTRY STV_DEFAULT"
_Z8myKernelPi:
.text._Z8myKernelPi:
[----:B------:R-:W-:Y:S01]  /*0000*/  LDC R1, c[0x0][0x37c] ;  /* 0x0000df00ff017b82 */ /* 0x000fe20000000800 */
[----:B------:R-:W-:Y:S05]  /*0010*/  EXIT ;  /* 0x000000000000794d */ /* 0x000fea0003800000 */
.L_x_0:
[----:B------:R-:W-:-:S00]  /*0020*/  BRA `(.L_x_0) ;  /* 0xfffffffc00fc7947 */ /* 0x000fc0000383ffff */
[----:B------:R-:W-:-:S00]  /*0030*/  NOP ;  /* 0x0000000000007918 */ /* 0x000fc00000000000 */
        /* <DEDUP_REMOVED lines=12> */
.L_x_1:


//--------------------- .nv.shared.reserved.0     --------------------------
	.section	.nv.shared.reserved.0,"aw",@nobits
	.weak		__nv_reservedSMEM_offset_0_alias
	.size		__nv_reservedSMEM_offset_0_alias, 0, 64
	.other		__nv_reservedSMEM_offset_0_alias,@"STO_CUDA_RESERVED_SHARED STV_DEFAULT"
__nv_reservedSMEM_offset_0_alias:
	.zero		0
	.zero		64


//--------------------- .nv.constant0._Z8myKernelPi --------------------------
	.section	.nv.constant0._Z8myKernelPi,"a",@progbits
	.sectionflags	@""
	.align	4
.nv.constant0._Z8myKernelPi:
	.zero		904


//--------------------- SYMBOLS --------------------------

	.type		.nv.reservedSmem.offset0,@object
	.size		.nv.reservedSmem.offset0,0x4
